	.headerflags	@"EF_CUDA_TEXMODE_UNIFIED EF_CUDA_64BIT_ADDRESS EF_CUDA_ACCELERATORS EF_CUDA_SM90 EF_CUDA_VIRTUAL_SM(EF_CUDA_SM90)"
	.elftype	@"ET_EXEC"


//--------------------- .nv.info                  --------------------------
	.section	.nv.info,"",@"SHT_CUDA_INFO"
	.align	4


	//----- nvinfo : EIATTR_REGCOUNT
	.align		4
        /*0000*/ 	.byte	0x04, 0x2f
        /*0002*/ 	.short	(.L_1 - .L_0)
	.align		4
.L_0:
        /*0004*/ 	.word	index@(triton_poi_fused_cat_38)
        /*0008*/ 	.word	0x0000001a


	//----- nvinfo : EIATTR_MIN_STACK_SIZE
	.align		4
.L_1:
        /*000c*/ 	.byte	0x04, 0x12
        /*000e*/ 	.short	(.L_3 - .L_2)
	.align		4
.L_2:
        /*0010*/ 	.word	index@(triton_poi_fused_cat_38)
        /*0014*/ 	.word	0x00000000


	//----- nvinfo : EIATTR_FRAME_SIZE
	.align		4
.L_3:
        /*0018*/ 	.byte	0x04, 0x11
        /*001a*/ 	.short	(.L_5 - .L_4)
	.align		4
.L_4:
        /*001c*/ 	.word	index@(triton_poi_fused_cat_38)
        /*0020*/ 	.word	0x00000000


	//----- nvinfo : EIATTR_MIN_STACK_SIZE
	.align		4
.L_5:
        /*0024*/ 	.byte	0x04, 0x12
        /*0026*/ 	.short	(.L_7 - .L_6)
	.align		4
.L_6:
        /*0028*/ 	.word	index@(triton_poi_fused_cat_38)
        /*002c*/ 	.word	0x00000000
.L_7:


//--------------------- .nv.info.triton_poi_fused_cat_38 --------------------------
	.section	.nv.info.triton_poi_fused_cat_38,"",@"SHT_CUDA_INFO"
	.sectionflags	@""
	.align	4


	//----- nvinfo : EIATTR_CUDA_API_VERSION
	.align		4
        /*0000*/ 	.byte	0x04, 0x37
        /*0002*/ 	.short	(.L_9 - .L_8)
.L_8:
        /*0004*/ 	.word	0x0000007c


	//----- nvinfo : EIATTR_KPARAM_INFO
	.align		4
.L_9:
        /*0008*/ 	.byte	0x04, 0x17
        /*000a*/ 	.short	(.L_11 - .L_10)
.L_10:
        /*000c*/ 	.word	0x00000000
        /*0010*/ 	.short	0x0006
        /*0012*/ 	.short	0x0030
        /*0014*/ 	.byte	0x00, 0xf0, 0x11, 0x00


	//----- nvinfo : EIATTR_KPARAM_INFO
	.align		4
.L_11:
        /*0018*/ 	.byte	0x04, 0x17
        /*001a*/ 	.short	(.L_13 - .L_12)
.L_12:
        /*001c*/ 	.word	0x00000000
        /*0020*/ 	.short	0x0005
        /*0022*/ 	.short	0x0028
        /*0024*/ 	.byte	0x00, 0xf4, 0x21, 0x00


	//----- nvinfo : EIATTR_KPARAM_INFO
	.align		4
.L_13:
        /*0028*/ 	.byte	0x04, 0x17
        /*002a*/ 	.short	(.L_15 - .L_14)
.L_14:
        /*002c*/ 	.word	0x00000000
        /*0030*/ 	.short	0x0004
        /*0032*/ 	.short	0x0020
        /*0034*/ 	.byte	0x00, 0xf4, 0x21, 0x00


	//----- nvinfo : EIATTR_KPARAM_INFO
	.align		4
.L_15:
        /*0038*/ 	.byte	0x04, 0x17
        /*003a*/ 	.short	(.L_17 - .L_16)
.L_16:
        /*003c*/ 	.word	0x00000000
        /*0040*/ 	.short	0x0003
        /*0042*/ 	.short	0x0018
        /*0044*/ 	.byte	0x00, 0xf4, 0x21, 0x00


	//----- nvinfo : EIATTR_KPARAM_INFO
	.align		4
.L_17:
        /*0048*/ 	.byte	0x04, 0x17
        /*004a*/ 	.short	(.L_19 - .L_18)
.L_18:
        /*004c*/ 	.word	0x00000000
        /*0050*/ 	.short	0x0002
        /*0052*/ 	.short	0x0010
        /*0054*/ 	.byte	0x00, 0xf4, 0x21, 0x00


	//----- nvinfo : EIATTR_KPARAM_INFO
	.align		4
.L_19:
        /*0058*/ 	.byte	0x04, 0x17
        /*005a*/ 	.short	(.L_21 - .L_20)
.L_20:
        /*005c*/ 	.word	0x00000000
        /*0060*/ 	.short	0x0001
        /*0062*/ 	.short	0x0008
        /*0064*/ 	.byte	0x00, 0xf4, 0x21, 0x00


	//----- nvinfo : EIATTR_KPARAM_INFO
	.align		4
.L_21:
        /*0068*/ 	.byte	0x04, 0x17
        /*006a*/ 	.short	(.L_23 - .L_22)
.L_22:
        /*006c*/ 	.word	0x00000000
        /*0070*/ 	.short	0x0000
        /*0072*/ 	.short	0x0000
        /*0074*/ 	.byte	0x00, 0xf4, 0x21, 0x00


	//----- nvinfo : EIATTR_SPARSE_MMA_MASK
	.align		4
.L_23:
        /*0078*/ 	.byte	0x03, 0x50
        /*007a*/ 	.short	0x0000


	//----- nvinfo : EIATTR_MAXREG_COUNT
	.align		4
        /*007c*/ 	.byte	0x03, 0x1b
        /*007e*/ 	.short	0x00ff


	//----- nvinfo : EIATTR_EXIT_INSTR_OFFSETS
	.align		4
        /*0080*/ 	.byte	0x04, 0x1c
        /*0082*/ 	.short	(.L_25 - .L_24)


	//   ....[0]....
.L_24:
        /*0084*/ 	.word	0x00000220


	//----- nvinfo : EIATTR_REQNTID
	.align		4
.L_25:
        /*0088*/ 	.byte	0x04, 0x10
        /*008a*/ 	.short	(.L_27 - .L_26)
.L_26:
        /*008c*/ 	.word	0x00000080
        /*0090*/ 	.word	0x00000001
        /*0094*/ 	.word	0x00000001


	//----- nvinfo : EIATTR_CBANK_PARAM_SIZE
	.align		4
.L_27:
        /*0098*/ 	.byte	0x03, 0x19
        /*009a*/ 	.short	0x0034


	//----- nvinfo : EIATTR_PARAM_CBANK
	.align		4
        /*009c*/ 	.byte	0x04, 0x0a
        /*009e*/ 	.short	(.L_29 - .L_28)
	.align		4
.L_28:
        /*00a0*/ 	.word	index@(.nv.constant0.triton_poi_fused_cat_38)
        /*00a4*/ 	.short	0x0210
        /*00a6*/ 	.short	0x0034


	//----- nvinfo : EIATTR_SW_WAR
	.align		4
.L_29:
        /*00a8*/ 	.byte	0x04, 0x36
        /*00aa*/ 	.short	(.L_31 - .L_30)
.L_30:
        /*00ac*/ 	.word	0x00000008
.L_31:


//--------------------- .nv.callgraph             --------------------------
	.section	.nv.callgraph,"",@"SHT_CUDA_CALLGRAPH"
	.align	4
	.sectionentsize	8
	.align		4
        /*0000*/ 	.word	0x00000000
	.align		4
        /*0004*/ 	.word	0xffffffff
	.align		4
        /*0008*/ 	.word	0x00000000
	.align		4
        /*000c*/ 	.word	0xfffffffe
	.align		4
        /*0010*/ 	.word	0x00000000
	.align		4
        /*0014*/ 	.word	0xfffffffd
	.align		4
        /*0018*/ 	.word	0x00000000
	.align		4
        /*001c*/ 	.word	0xfffffffc


//--------------------- .text.triton_poi_fused_cat_38 --------------------------
	.section	.text.triton_poi_fused_cat_38,"ax",@progbits
	.align	128
        .global         triton_poi_fused_cat_38
        .type           triton_poi_fused_cat_38,@function
        .size           triton_poi_fused_cat_38,(.L_x_1 - triton_poi_fused_cat_38)
        .other          triton_poi_fused_cat_38,@"STO_CUDA_ENTRY STV_DEFAULT"
triton_poi_fused_cat_38:
.text.triton_poi_fused_cat_38:
[----:B------:R-:W-:Y:S01]  /*0000*/  LDC R1, c[0x0][0x28] ;  /* 0x00000a00ff017b82 */ /* 0x000fe20000000800 */
[----:B------:R-:W1:Y:S07]  /*0010*/  S2R R0, SR_TID.X ;  /* 0x0000000000007919 */ /* 0x000e6e0000002100 */
[----:B------:R-:W2:Y:S01]  /*0020*/  LDC.64 R4, c[0x0][0x210] ;  /* 0x00008400ff047b82 */ /* 0x000ea20000000a00 */
[----:B------:R-:W-:Y:S01]  /*0030*/  ULDC.64 UR4, c[0x0][0x208] ;  /* 0x0000820000047ab9 */ /* 0x000fe20000000a00 */
[----:B------:R-:W3:Y:S06]  /*0040*/  S2R R17, SR_CTAID.X ;  /* 0x0000000000117919 */ /* 0x000eec0000002500 */
[----:B------:R-:W4:Y:S08]  /*0050*/  LDC.64 R12, c[0x0][0x218] ;  /* 0x00008600ff0c7b82 */ /* 0x000f300000000a00 */
[----:B------:R-:W5:Y:S08]  /*0060*/  LDC.64 R14, c[0x0][0x220] ;  /* 0x00008800ff0e7b82 */ /* 0x000f700000000a00 */
[----:B------:R-:W4:Y:S01]  /*0070*/  LDC.64 R10, c[0x0][0x228] ;  /* 0x00008a00ff0a7b82 */ /* 0x000f220000000a00 */
[----:B-1----:R-:W-:-:S07]  /*0080*/  SHF.L.U32 R0, R0, 0x2, RZ ;  /* 0x0000000200007819 */ /* 0x002fce00000006ff */
[----:B------:R-:W1:Y:S01]  /*0090*/  LDC.64 R8, c[0x0][0x230] ;  /* 0x00008c00ff087b82 */ /* 0x000e620000000a00 */
[----:B------:R-:W-:-:S04]  /*00a0*/  LOP3.LUT R0, R0, 0x1fc, RZ, 0xc0, !PT ;  /* 0x000001fc00007812 */ /* 0x000fc800078ec0ff */
[----:B---3--:R-:W-:-:S05]  /*00b0*/  LEA R17, R17, R0, 0x9 ;  /* 0x0000000011117211 */ /* 0x008fca00078e48ff */
[----:B--2---:R-:W-:-:S06]  /*00c0*/  IMAD.WIDE R4, R17, 0x4, R4 ;  /* 0x0000000411047825 */ /* 0x004fcc00078e0204 */
[----:B------:R-:W2:Y:S01]  /*00d0*/  LDG.E.128 R4, desc[UR4][R4.64] ;  /* 0x0000000404047981 */ /* 0x000ea2000c1e1d00 */
[----:B------:R-:W-:-:S05]  /*00e0*/  IMAD.HI R0, R17, 0x2aaaaaab, RZ ;  /* 0x2aaaaaab11007827 */ /* 0x000fca00078e02ff */
[----:B------:R-:W-:-:S04]  /*00f0*/  SHF.R.U32.HI R3, RZ, 0x1f, R0 ;  /* 0x0000001fff037819 */ /* 0x000fc80000011600 */
[----:B------:R-:W-:Y:S02]  /*0100*/  LEA.HI.SX32 R0, R0, R3, 0x15 ;  /* 0x0000000300007211 */ /* 0x000fe400078faaff */
[----:B------:R-:W3:Y:S03]  /*0110*/  LDC.64 R2, c[0x0][0x238] ;  /* 0x00008e00ff027b82 */ /* 0x000ee60000000a00 */
[----:B------:R-:W-:-:S04]  /*0120*/  IMAD R17, R0, -0x3000, R17 ;  /* 0xffffd00000117824 */ /* 0x000fc800078e0211 */
[----:B------:R-:W-:-:S04]  /*0130*/  IMAD R17, R0, 0x33000, R17 ;  /* 0x0003300000117824 */ /* 0x000fc800078e0211 */
[----:B------:R-:W-:Y:S02]  /*0140*/  IMAD R19, R0, 0x3000, R17 ;  /* 0x0000300000137824 */ /* 0x000fe400078e0211 */
[----:B----4-:R-:W-:-:S04]  /*0150*/  IMAD.WIDE R12, R17, 0x4, R12 ;  /* 0x00000004110c7825 */ /* 0x010fc800078e020c */
[----:B------:R-:W-:Y:S02]  /*0160*/  IMAD R21, R0, 0x3000, R19 ;  /* 0x0000300000157824 */ /* 0x000fe400078e0213 */
[----:B-----5:R-:W-:-:S04]  /*0170*/  IMAD.WIDE R14, R19, 0x4, R14 ;  /* 0x00000004130e7825 */ /* 0x020fc800078e020e */
[----:B------:R-:W-:Y:S02]  /*0180*/  IMAD R23, R0, 0x3000, R21 ;  /* 0x0000300000177824 */ /* 0x000fe400078e0215 */
[----:B0-----:R-:W-:-:S04]  /*0190*/  IMAD.WIDE R10, R21, 0x4, R10 ;  /* 0x00000004150a7825 */ /* 0x001fc800078e020a */
[----:B------:R-:W-:Y:S02]  /*01a0*/  IMAD R17, R0, 0x3000, R23 ;  /* 0x0000300000117824 */ /* 0x000fe400078e0217 */
[----:B-1----:R-:W-:-:S04]  /*01b0*/  IMAD.WIDE R8, R23, 0x4, R8 ;  /* 0x0000000417087825 */ /* 0x002fc800078e0208 */
[----:B---3--:R-:W-:Y:S01]  /*01c0*/  IMAD.WIDE R2, R17, 0x4, R2 ;  /* 0x0000000411027825 */ /* 0x008fe200078e0202 */
[----:B--2---:R-:W-:Y:S04]  /*01d0*/  STG.E.128 desc[UR4][R12.64], R4 ;  /* 0x000000040c007986 */ /* 0x004fe8000c101d04 */
[----:B------:R-:W-:Y:S04]  /*01e0*/  STG.E.128 desc[UR4][R14.64], R4 ;  /* 0x000000040e007986 */ /* 0x000fe8000c101d04 */
[----:B------:R-:W-:Y:S04]  /*01f0*/  STG.E.128 desc[UR4][R10.64], R4 ;  /* 0x000000040a007986 */ /* 0x000fe8000c101d04 */
[----:B------:R-:W-:Y:S04]  /*0200*/  STG.E.128 desc[UR4][R8.64], R4 ;  /* 0x0000000408007986 */ /* 0x000fe8000c101d04 */
[----:B------:R-:W-:Y:S01]  /*0210*/  STG.E.128 desc[UR4][R2.64], R4 ;  /* 0x0000000402007986 */ /* 0x000fe2000c101d04 */
[----:B------:R-:W-:Y:S05]  /*0220*/  EXIT ;  /* 0x000000000000794d */ /* 0x000fea0003800000 */
.L_x_0:
[----:B------:R-:W-:-:S00]  /*0230*/  BRA `(.L_x_0) ;  /* 0xfffffffc00fc7947 */ /* 0x000fc0000383ffff */
[----:B------:R-:W-:-:S00]  /*0240*/  NOP ;  /* 0x0000000000007918 */ /* 0x000fc00000000000 */
        /* <DEDUP_REMOVED lines=11> */
.L_x_1:


//--------------------- .nv.constant0.triton_poi_fused_cat_38 --------------------------
	.section	.nv.constant0.triton_poi_fused_cat_38,"a",@progbits
	.sectionflags	@""
	.align	4
.nv.constant0.triton_poi_fused_cat_38:
	.zero		580
